	.headerflags	@"EF_CUDA_TEXMODE_UNIFIED EF_CUDA_64BIT_ADDRESS EF_CUDA_ACCELERATORS EF_CUDA_SM90 EF_CUDA_VIRTUAL_SM(EF_CUDA_SM90)"
	.elftype	@"ET_EXEC"


//--------------------- .nv.info                  --------------------------
	.section	.nv.info,"",@"SHT_CUDA_INFO"
	.align	4


	//----- nvinfo : EIATTR_REGCOUNT
	.align		4
        /*0000*/ 	.byte	0x04, 0x2f
        /*0002*/ 	.short	(.L_1 - .L_0)
	.align		4
.L_0:
        /*0004*/ 	.word	index@(triton_poi_fused_max_pool2d_with_indices_2)
        /*0008*/ 	.word	0x00000030


	//----- nvinfo : EIATTR_MIN_STACK_SIZE
	.align		4
.L_1:
        /*000c*/ 	.byte	0x04, 0x12
        /*000e*/ 	.short	(.L_3 - .L_2)
	.align		4
.L_2:
        /*0010*/ 	.word	index@(triton_poi_fused_max_pool2d_with_indices_2)
        /*0014*/ 	.word	0x00000000


	//----- nvinfo : EIATTR_FRAME_SIZE
	.align		4
.L_3:
        /*0018*/ 	.byte	0x04, 0x11
        /*001a*/ 	.short	(.L_5 - .L_4)
	.align		4
.L_4:
        /*001c*/ 	.word	index@(triton_poi_fused_max_pool2d_with_indices_2)
        /*0020*/ 	.word	0x00000000


	//----- nvinfo : EIATTR_MIN_STACK_SIZE
	.align		4
.L_5:
        /*0024*/ 	.byte	0x04, 0x12
        /*0026*/ 	.short	(.L_7 - .L_6)
	.align		4
.L_6:
        /*0028*/ 	.word	index@(triton_poi_fused_max_pool2d_with_indices_2)
        /*002c*/ 	.word	0x00000000
.L_7:


//--------------------- .nv.info.triton_poi_fused_max_pool2d_with_indices_2 --------------------------
	.section	.nv.info.triton_poi_fused_max_pool2d_with_indices_2,"",@"SHT_CUDA_INFO"
	.sectionflags	@""
	.align	4


	//----- nvinfo : EIATTR_CUDA_API_VERSION
	.align		4
        /*0000*/ 	.byte	0x04, 0x37
        /*0002*/ 	.short	(.L_9 - .L_8)
.L_8:
        /*0004*/ 	.word	0x0000007c


	//----- nvinfo : EIATTR_KPARAM_INFO
	.align		4
.L_9:
        /*0008*/ 	.byte	0x04, 0x17
        /*000a*/ 	.short	(.L_11 - .L_10)
.L_10:
        /*000c*/ 	.word	0x00000000
        /*0010*/ 	.short	0x0003
        /*0012*/ 	.short	0x0018
        /*0014*/ 	.byte	0x00, 0xf0, 0x11, 0x00


	//----- nvinfo : EIATTR_KPARAM_INFO
	.align		4
.L_11:
        /*0018*/ 	.byte	0x04, 0x17
        /*001a*/ 	.short	(.L_13 - .L_12)
.L_12:
        /*001c*/ 	.word	0x00000000
        /*0020*/ 	.short	0x0002
        /*0022*/ 	.short	0x0010
        /*0024*/ 	.byte	0x00, 0xf4, 0x21, 0x00


	//----- nvinfo : EIATTR_KPARAM_INFO
	.align		4
.L_13:
        /*0028*/ 	.byte	0x04, 0x17
        /*002a*/ 	.short	(.L_15 - .L_14)
.L_14:
        /*002c*/ 	.word	0x00000000
        /*0030*/ 	.short	0x0001
        /*0032*/ 	.short	0x0008
        /*0034*/ 	.byte	0x00, 0xf4, 0x21, 0x00


	//----- nvinfo : EIATTR_KPARAM_INFO
	.align		4
.L_15:
        /*0038*/ 	.byte	0x04, 0x17
        /*003a*/ 	.short	(.L_17 - .L_16)
.L_16:
        /*003c*/ 	.word	0x00000000
        /*0040*/ 	.short	0x0000
        /*0042*/ 	.short	0x0000
        /*0044*/ 	.byte	0x00, 0xf4, 0x21, 0x00


	//----- nvinfo : EIATTR_SPARSE_MMA_MASK
	.align		4
.L_17:
        /*0048*/ 	.byte	0x03, 0x50
        /*004a*/ 	.short	0x0000


	//----- nvinfo : EIATTR_MAXREG_COUNT
	.align		4
        /*004c*/ 	.byte	0x03, 0x1b
        /*004e*/ 	.short	0x00ff


	//----- nvinfo : EIATTR_EXIT_INSTR_OFFSETS
	.align		4
        /*0050*/ 	.byte	0x04, 0x1c
        /*0052*/ 	.short	(.L_19 - .L_18)


	//   ....[0]....
.L_18:
        /*0054*/ 	.word	0x000015d0


	//   ....[1]....
        /*0058*/ 	.word	0x000015f0


	//----- nvinfo : EIATTR_REQNTID
	.align		4
.L_19:
        /*005c*/ 	.byte	0x04, 0x10
        /*005e*/ 	.short	(.L_21 - .L_20)
.L_20:
        /*0060*/ 	.word	0x00000080
        /*0064*/ 	.word	0x00000001
        /*0068*/ 	.word	0x00000001


	//----- nvinfo : EIATTR_CBANK_PARAM_SIZE
	.align		4
.L_21:
        /*006c*/ 	.byte	0x03, 0x19
        /*006e*/ 	.short	0x001c


	//----- nvinfo : EIATTR_PARAM_CBANK
	.align		4
        /*0070*/ 	.byte	0x04, 0x0a
        /*0072*/ 	.short	(.L_23 - .L_22)
	.align		4
.L_22:
        /*0074*/ 	.word	index@(.nv.constant0.triton_poi_fused_max_pool2d_with_indices_2)
        /*0078*/ 	.short	0x0210
        /*007a*/ 	.short	0x001c


	//----- nvinfo : EIATTR_SW_WAR
	.align		4
.L_23:
        /*007c*/ 	.byte	0x04, 0x36
        /*007e*/ 	.short	(.L_25 - .L_24)
.L_24:
        /*0080*/ 	.word	0x00000008
.L_25:


//--------------------- .nv.callgraph             --------------------------
	.section	.nv.callgraph,"",@"SHT_CUDA_CALLGRAPH"
	.align	4
	.sectionentsize	8
	.align		4
        /*0000*/ 	.word	0x00000000
	.align		4
        /*0004*/ 	.word	0xffffffff
	.align		4
        /*0008*/ 	.word	0x00000000
	.align		4
        /*000c*/ 	.word	0xfffffffe
	.align		4
        /*0010*/ 	.word	0x00000000
	.align		4
        /*0014*/ 	.word	0xfffffffd
	.align		4
        /*0018*/ 	.word	0x00000000
	.align		4
        /*001c*/ 	.word	0xfffffffc


//--------------------- .text.triton_poi_fused_max_pool2d_with_indices_2 --------------------------
	.section	.text.triton_poi_fused_max_pool2d_with_indices_2,"ax",@progbits
	.align	128
        .global         triton_poi_fused_max_pool2d_with_indices_2
        .type           triton_poi_fused_max_pool2d_with_indices_2,@function
        .size           triton_poi_fused_max_pool2d_with_indices_2,(.L_x_1 - triton_poi_fused_max_pool2d_with_indices_2)
        .other          triton_poi_fused_max_pool2d_with_indices_2,@"STO_CUDA_ENTRY STV_DEFAULT"
triton_poi_fused_max_pool2d_with_indices_2:
.text.triton_poi_fused_max_pool2d_with_indices_2:
[----:B------:R-:W0:Y:S01]  /*0000*/  LDC R1, c[0x0][0x28] ;  /* 0x00000a00ff017b82 */ /* 0x000e220000000800 */
[----:B------:R-:W1:Y:S01]  /*0010*/  S2R R0, SR_TID.X ;  /* 0x0000000000007919 */ /* 0x000e620000002100 */
[----:B------:R-:W-:-:S06]  /*0020*/  IMAD.MOV.U32 R2, RZ, RZ, RZ ;  /* 0x000000ffff027224 */ /* 0x000fcc00078e00ff */
[----:B------:R-:W2:Y:S01]  /*0030*/  LDC.64 R24, c[0x0][0x210] ;  /* 0x00008400ff187b82 */ /* 0x000ea20000000a00 */
[----:B------:R-:W-:Y:S01]  /*0040*/  IMAD.MOV.U32 R22, RZ, RZ, RZ ;  /* 0x000000ffff167224 */ /* 0x000fe200078e00ff */
[----:B------:R-:W3:Y:S01]  /*0050*/  S2R R23, SR_CTAID.X ;  /* 0x0000000000177919 */ /* 0x000ee20000002500 */
[----:B------:R-:W-:Y:S01]  /*0060*/  IMAD.MOV.U32 R6, RZ, RZ, RZ ;  /* 0x000000ffff067224 */ /* 0x000fe200078e00ff */
[----:B------:R-:W-:Y:S02]  /*0070*/  CS2R R10, SRZ ;  /* 0x00000000000a7805 */ /* 0x000fe4000001ff00 */
[----:B------:R-:W-:Y:S01]  /*0080*/  CS2R R12, SRZ ;  /* 0x00000000000c7805 */ /* 0x000fe2000001ff00 */
[----:B------:R-:W-:Y:S01]  /*0090*/  ULDC.64 UR4, c[0x0][0x208] ;  /* 0x0000820000047ab9 */ /* 0x000fe20000000a00 */
[----:B------:R-:W-:Y:S01]  /*00a0*/  IMAD.MOV.U32 R16, RZ, RZ, RZ ;  /* 0x000000ffff107224 */ /* 0x000fe200078e00ff */
[----:B------:R-:W-:Y:S01]  /*00b0*/  ULDC.64 UR6, c[0x0][0x220] ;  /* 0x0000880000067ab9 */ /* 0x000fe20000000a00 */
[----:B-1----:R-:W-:-:S05]  /*00c0*/  IMAD.SHL.U32 R0, R0, 0x4, RZ ;  /* 0x0000000400007824 */ /* 0x002fca00078e00ff */
[----:B------:R-:W-:-:S05]  /*00d0*/  LOP3.LUT R0, R0, 0x1fc, RZ, 0xc0, !PT ;  /* 0x000001fc00007812 */ /* 0x000fca00078ec0ff */
[----:B---3--:R-:W-:-:S04]  /*00e0*/  IMAD R23, R23, 0x400, R0 ;  /* 0x0000040017177824 */ /* 0x008fc800078e0200 */
[C---:B------:R-:W-:Y:S01]  /*00f0*/  VIADD R3, R23.reuse, 0x2 ;  /* 0x0000000217037836 */ /* 0x040fe20000000000 */
[C---:B------:R-:W-:Y:S01]  /*0100*/  ISETP.GE.AND P1, PT, R23.reuse, 0x3e0400, PT ;  /* 0x003e04001700780c */ /* 0x040fe20003f26270 */
[----:B------:R-:W-:-:S04]  /*0110*/  IMAD.HI R0, R23, -0x7df7df7d, R22 ;  /* 0x8208208317007827 */ /* 0x000fc800078e0216 */
[----:B------:R-:W-:-:S04]  /*0120*/  IMAD.HI R2, R3, -0x7df7df7d, R2 ;  /* 0x8208208303027827 */ /* 0x000fc800078e0202 */
[----:B------:R-:W-:Y:S01]  /*0130*/  VIADD R7, R23, 0x3 ;  /* 0x0000000317077836 */ /* 0x000fe20000000000 */
[----:B------:R-:W-:-:S04]  /*0140*/  SHF.R.U32.HI R5, RZ, 0x1f, R2 ;  /* 0x0000001fff057819 */ /* 0x000fc80000011602 */
[----:B------:R-:W-:Y:S02]  /*0150*/  LEA.HI.SX32 R2, R2, R5, 0x1a ;  /* 0x0000000502027211 */ /* 0x000fe400078fd2ff */
[----:B------:R-:W-:-:S03]  /*0160*/  SHF.R.U32.HI R5, RZ, 0x1f, R0 ;  /* 0x0000001fff057819 */ /* 0x000fc60000011600 */
[----:B------:R-:W-:Y:S01]  /*0170*/  IMAD R43, R2, -0x7e, R3 ;  /* 0xffffff82022b7824 */ /* 0x000fe200078e0203 */
[----:B------:R-:W-:Y:S01]  /*0180*/  LEA.HI.SX32 R5, R0, R5, 0x1a ;  /* 0x0000000500057211 */ /* 0x000fe200078fd2ff */
[----:B------:R-:W-:Y:S02]  /*0190*/  IMAD R8, R2, 0x1f8, RZ ;  /* 0x000001f802087824 */ /* 0x000fe400078e02ff */
[----:B------:R-:W-:-:S04]  /*01a0*/  IMAD.HI R2, R7, -0x7df7df7d, R6 ;  /* 0x8208208307027827 */ /* 0x000fc800078e0206 */
[----:B------:R-:W-:Y:S01]  /*01b0*/  IMAD R43, R43, 0x2, R8 ;  /* 0x000000022b2b7824 */ /* 0x000fe200078e0208 */
[----:B------:R-:W-:Y:S01]  /*01c0*/  SHF.R.U32.HI R3, RZ, 0x1f, R2 ;  /* 0x0000001fff037819 */ /* 0x000fe20000011602 */
[C---:B------:R-:W-:Y:S02]  /*01d0*/  IMAD R0, R5.reuse, -0x7e, R23 ;  /* 0xffffff8205007824 */ /* 0x040fe400078e0217 */
[----:B------:R-:W-:Y:S01]  /*01e0*/  IMAD R41, R5, 0x1f8, RZ ;  /* 0x000001f805297824 */ /* 0x000fe200078e02ff */
[----:B------:R-:W-:Y:S01]  /*01f0*/  LEA.HI.SX32 R3, R2, R3, 0x1a ;  /* 0x0000000302037211 */ /* 0x000fe200078fd2ff */
[----:B--2---:R-:W-:-:S04]  /*0200*/  IMAD.WIDE R4, R43, 0x4, R24 ;  /* 0x000000042b047825 */ /* 0x004fc800078e0218 */
[----:B------:R-:W-:Y:S01]  /*0210*/  IMAD R27, R0, 0x2, R41 ;  /* 0x00000002001b7824 */ /* 0x000fe200078e0229 */
[----:B------:R-:W2:Y:S01]  /*0220*/  @!P1 LDG.E.EL R10, desc[UR4][R4.64] ;  /* 0x00000004040a9981 */ /* 0x000ea2000c2e1900 */
[----:B------:R-:W-:Y:S02]  /*0230*/  IMAD R29, R3, -0x7e, R7 ;  /* 0xffffff82031d7824 */ /* 0x000fe400078e0207 */
[----:B------:R-:W-:Y:S01]  /*0240*/  IMAD.MOV.U32 R0, RZ, RZ, RZ ;  /* 0x000000ffff007224 */ /* 0x000fe200078e00ff */
[----:B------:R1:W2:Y:S01]  /*0250*/  @!P1 LDG.E.EL R13, desc[UR4][R4.64+0x4] ;  /* 0x00000404040d9981 */ /* 0x0002a2000c2e1900 */
[----:B------:R-:W-:-:S04]  /*0260*/  IMAD.WIDE R2, R27, 0x4, R24 ;  /* 0x000000041b027825 */ /* 0x000fc800078e0218 */
[----:B------:R-:W-:Y:S01]  /*0270*/  VIADD R7, R43, 0xfc ;  /* 0x000000fc2b077836 */ /* 0x000fe20000000000 */
[----:B------:R-:W3:Y:S01]  /*0280*/  @!P1 LDG.E.EL R0, desc[UR4][R2.64] ;  /* 0x0000000402009981 */ /* 0x000ee2000c2e1900 */
[----:B------:R-:W-:Y:S02]  /*0290*/  IMAD.MOV.U32 R15, RZ, RZ, RZ ;  /* 0x000000ffff0f7224 */ /* 0x000fe400078e00ff */
[----:B------:R-:W-:Y:S01]  /*02a0*/  IMAD R29, R29, 0x2, R8 ;  /* 0x000000021d1d7824 */ /* 0x000fe200078e0208 */
[----:B------:R4:W3:Y:S01]  /*02b0*/  @!P1 LDG.E.EL R16, desc[UR4][R2.64+0x4] ;  /* 0x0000040402109981 */ /* 0x0008e2000c2e1900 */
[----:B------:R-:W-:-:S04]  /*02c0*/  IMAD.WIDE R6, R7, 0x4, R24 ;  /* 0x0000000407067825 */ /* 0x000fc800078e0218 */
[----:B------:R-:W-:Y:S01]  /*02d0*/  VIADD R9, R27, 0xfc ;  /* 0x000000fc1b097836 */ /* 0x000fe20000000000 */
[----:B------:R-:W5:Y:S01]  /*02e0*/  @!P1 LDG.E.EL R15, desc[UR4][R6.64] ;  /* 0x00000004060f9981 */ /* 0x000f62000c2e1900 */
[----:B-1----:R-:W-:-:S04]  /*02f0*/  IMAD.WIDE R4, R29, 0x4, R24 ;  /* 0x000000041d047825 */ /* 0x002fc800078e0218 */
[----:B------:R-:W-:Y:S01]  /*0300*/  IMAD.MOV.U32 R39, RZ, RZ, RZ ;  /* 0x000000ffff277224 */ /* 0x000fe200078e00ff */
[----:B------:R-:W5:Y:S01]  /*0310*/  @!P1 LDG.E.EL R11, desc[UR4][R4.64] ;  /* 0x00000004040b9981 */ /* 0x000f62000c2e1900 */
[----:B----4-:R-:W-:-:S03]  /*0320*/  IMAD.WIDE R2, R9, 0x4, R24 ;  /* 0x0000000409027825 */ /* 0x010fc600078e0218 */
[----:B------:R-:W4:Y:S04]  /*0330*/  @!P1 LDG.E.EL R12, desc[UR4][R4.64+0x4] ;  /* 0x00000404040c9981 */ /* 0x000f28000c2e1900 */
[----:B------:R1:W4:Y:S01]  /*0340*/  @!P1 LDG.E.EL R39, desc[UR4][R2.64] ;  /* 0x0000000402279981 */ /* 0x000322000c2e1900 */
[----:B------:R-:W-:Y:S02]  /*0350*/  VIADD R9, R29, 0xfc ;  /* 0x000000fc1d097836 */ /* 0x000fe40000000000 */
[----:B01----:R-:W-:Y:S02]  /*0360*/  VIADD R3, R23, 0x1 ;  /* 0x0000000117037836 */ /* 0x003fe40000000000 */
[----:B------:R-:W-:Y:S02]  /*0370*/  IMAD.MOV.U32 R2, RZ, RZ, RZ ;  /* 0x000000ffff027224 */ /* 0x000fe400078e00ff */
[----:B------:R-:W-:-:S02]  /*0380*/  IMAD.MOV.U32 R26, RZ, RZ, RZ ;  /* 0x000000ffff1a7224 */ /* 0x000fc400078e00ff */
[----:B------:R-:W-:-:S05]  /*0390*/  IMAD.WIDE R8, R9, 0x4, R24 ;  /* 0x0000000409087825 */ /* 0x000fca00078e0218 */
[----:B------:R0:W4:Y:S01]  /*03a0*/  @!P1 LDG.E.EL R26, desc[UR4][R8.64] ;  /* 0x00000004081a9981 */ /* 0x000122000c2e1900 */
[----:B------:R-:W-:Y:S02]  /*03b0*/  IMAD.MOV.U32 R7, RZ, RZ, RZ ;  /* 0x000000ffff077224 */ /* 0x000fe400078e00ff */
[----:B0-----:R-:W-:Y:S01]  /*03c0*/  IMAD.MOV.U32 R8, RZ, RZ, RZ ;  /* 0x000000ffff087224 */ /* 0x001fe200078e00ff */
[C---:B--2---:R-:W-:Y:S02]  /*03d0*/  FSETP.GT.AND P3, PT, R13.reuse, R10, PT ;  /* 0x0000000a0d00720b */ /* 0x044fe40003f64000 */
[----:B------:R-:W-:Y:S02]  /*03e0*/  FSETP.NAN.AND P0, PT, R13, R13, PT ;  /* 0x0000000d0d00720b */ /* 0x000fe40003f08000 */
[----:B---3--:R-:W-:-:S09]  /*03f0*/  FSETP.GT.AND P2, PT, R16, R0, PT ;  /* 0x000000001000720b */ /* 0x008fd20003f44000 */
[----:B------:R-:W-:Y:S02]  /*0400*/  @!P3 SEL R13, R13, R10, P0 ;  /* 0x0000000a0d0db207 */ /* 0x000fe40000000000 */
[----:B------:R-:W-:-:S04]  /*0410*/  FSETP.NAN.AND P0, PT, R16, R16, PT ;  /* 0x000000101000720b */ /* 0x000fc80003f08000 */
[----:B------:R-:W-:Y:S01]  /*0420*/  @!P2 SEL R16, R16, R0, P0 ;  /* 0x000000001010a207 */ /* 0x000fe20000000000 */
[----:B------:R-:W-:-:S05]  /*0430*/  IMAD.HI R0, R3, -0x7df7df7d, R2 ;  /* 0x8208208303007827 */ /* 0x000fca00078e0202 */
[----:B------:R-:W-:-:S04]  /*0440*/  SHF.R.U32.HI R5, RZ, 0x1f, R0 ;  /* 0x0000001fff057819 */ /* 0x000fc80000011600 */
[----:B------:R-:W-:-:S05]  /*0450*/  LEA.HI.SX32 R5, R0, R5, 0x1a ;  /* 0x0000000500057211 */ /* 0x000fca00078fd2ff */
[----:B------:R-:W-:-:S04]  /*0460*/  IMAD R2, R5, -0x7e, R3 ;  /* 0xffffff8205027824 */ /* 0x000fc800078e0203 */
[----:B------:R-:W-:Y:S02]  /*0470*/  IMAD R41, R2, 0x2, R41 ;  /* 0x0000000202297824 */ /* 0x000fe400078e0229 */
[----:B------:R-:W-:Y:S02]  /*0480*/  IMAD.MOV.U32 R0, RZ, RZ, RZ ;  /* 0x000000ffff007224 */ /* 0x000fe400078e00ff */
[----:B------:R-:W-:-:S05]  /*0490*/  IMAD.WIDE R2, R41, 0x4, R24 ;  /* 0x0000000429027825 */ /* 0x000fca00078e0218 */
[----:B------:R-:W2:Y:S04]  /*04a0*/  @!P1 LDG.E.EL R0, desc[UR4][R2.64] ;  /* 0x0000000402009981 */ /* 0x000ea8000c2e1900 */
[----:B------:R-:W2:Y:S01]  /*04b0*/  @!P1 LDG.E.EL R7, desc[UR4][R2.64+0x4] ;  /* 0x0000040402079981 */ /* 0x000ea2000c2e1900 */
[----:B------:R-:W-:-:S04]  /*04c0*/  VIADD R5, R41, 0xfc ;  /* 0x000000fc29057836 */ /* 0x000fc80000000000 */
[----:B------:R-:W-:-:S05]  /*04d0*/  IMAD.WIDE R4, R5, 0x4, R24 ;  /* 0x0000000405047825 */ /* 0x000fca00078e0218 */
[----:B------:R0:W3:Y:S01]  /*04e0*/  @!P1 LDG.E.EL R8, desc[UR4][R4.64] ;  /* 0x0000000404089981 */ /* 0x0000e2000c2e1900 */
[----:B-----5:R-:W-:Y:S02]  /*04f0*/  FSETP.GEU.AND P4, PT, R13, R15, PT ;  /* 0x0000000f0d00720b */ /* 0x020fe40003f8e000 */
[----:B------:R-:W-:Y:S02]  /*0500*/  P2R R28, PR, RZ, 0x8 ;  /* 0x00000008ff1c7803 */ /* 0x000fe40000000000 */
[----:B----4-:R-:W-:Y:S02]  /*0510*/  FSETP.GT.AND P3, PT, R12, R11, PT ;  /* 0x0000000b0c00720b */ /* 0x010fe40003f64000 */
[----:B------:R-:W-:Y:S02]  /*0520*/  P2R R14, PR, RZ, 0x4 ;  /* 0x00000004ff0e7803 */ /* 0x000fe40000000000 */
[----:B------:R-:W-:Y:S02]  /*0530*/  FSETP.NAN.AND P0, PT, R15, R15, PT ;  /* 0x0000000f0f00720b */ /* 0x000fe40003f08000 */
[----:B------:R-:W-:-:S03]  /*0540*/  FSETP.GEU.AND P2, PT, R16, R39, PT ;  /* 0x000000271000720b */ /* 0x000fc60003f4e000 */
[----:B------:R-:W-:Y:S02]  /*0550*/  @P4 SEL R15, R15, R13, P0 ;  /* 0x0000000d0f0f4207 */ /* 0x000fe40000000000 */
[----:B------:R-:W-:-:S04]  /*0560*/  FSETP.NAN.AND P0, PT, R12, R12, PT ;  /* 0x0000000c0c00720b */ /* 0x000fc80003f08000 */
[----:B------:R-:W-:Y:S02]  /*0570*/  @!P3 SEL R12, R12, R11, P0 ;  /* 0x0000000b0c0cb207 */ /* 0x000fe40000000000 */
[C---:B------:R-:W-:Y:S02]  /*0580*/  FSETP.NAN.AND P0, PT, R39.reuse, R39, PT ;  /* 0x000000272700720b */ /* 0x040fe40003f08000 */
[----:B------:R-:W-:Y:S02]  /*0590*/  P2R R30, PR, RZ, 0x4 ;  /* 0x00000004ff1e7803 */ /* 0x000fe40000000000 */
[----:B------:R-:W-:Y:S02]  /*05a0*/  @P2 SEL R39, R39, R16, P0 ;  /* 0x0000001027272207 */ /* 0x000fe40000000000 */
[-C--:B------:R-:W-:Y:S02]  /*05b0*/  FSETP.GEU.AND P2, PT, R12, R26.reuse, PT ;  /* 0x0000001a0c00720b */ /* 0x080fe40003f4e000 */
[----:B------:R-:W-:-:S02]  /*05c0*/  FSETP.NAN.AND P0, PT, R26, R26, PT ;  /* 0x0000001a1a00720b */ /* 0x000fc40003f08000 */
[----:B------:R-:W-:-:S09]  /*05d0*/  P2R R31, PR, RZ, 0x4 ;  /* 0x00000004ff1f7803 */ /* 0x000fd20000000000 */
[----:B------:R-:W-:Y:S01]  /*05e0*/  @P2 SEL R26, R26, R12, P0 ;  /* 0x0000000c1a1a2207 */ /* 0x000fe20000000000 */
[----:B------:R-:W-:Y:S02]  /*05f0*/  VIADD R21, R23, 0x200 ;  /* 0x0000020017157836 */ /* 0x000fe40000000000 */
[----:B------:R-:W-:Y:S01]  /*0600*/  IMAD.MOV.U32 R20, RZ, RZ, RZ ;  /* 0x000000ffff147224 */ /* 0x000fe200078e00ff */
[----:B0-----:R-:W-:Y:S02]  /*0610*/  CS2R R4, SRZ ;  /* 0x0000000000047805 */ /* 0x001fe4000001ff00 */
[C---:B--2---:R-:W-:Y:S02]  /*0620*/  FSETP.GT.AND P2, PT, R7.reuse, R0, PT ;  /* 0x000000000700720b */ /* 0x044fe40003f44000 */
[----:B------:R-:W-:Y:S02]  /*0630*/  FSETP.NAN.AND P0, PT, R7, R7, PT ;  /* 0x000000070700720b */ /* 0x000fe40003f08000 */
[----:B------:R-:W-:-:S09]  /*0640*/  P2R R34, PR, RZ, 0x4 ;  /* 0x00000004ff227803 */ /* 0x000fd20000000000 */
[----:B------:R-:W-:Y:S01]  /*0650*/  @!P2 SEL R7, R7, R0, P0 ;  /* 0x000000000707a207 */ /* 0x000fe20000000000 */
[----:B------:R-:W-:-:S03]  /*0660*/  IMAD.HI R0, R21, -0x7df7df7d, R20 ;  /* 0x8208208315007827 */ /* 0x000fc600078e0214 */
[-C--:B---3--:R-:W-:Y:S02]  /*0670*/  FSETP.GEU.AND P2, PT, R7, R8.reuse, PT ;  /* 0x000000080700720b */ /* 0x088fe40003f4e000 */
[----:B------:R-:W-:Y:S02]  /*0680*/  SHF.R.U32.HI R3, RZ, 0x1f, R0 ;  /* 0x0000001fff037819 */ /* 0x000fe40000011600 */
[----:B------:R-:W-:Y:S02]  /*0690*/  FSETP.NAN.AND P0, PT, R8, R8, PT ;  /* 0x000000080800720b */ /* 0x000fe40003f08000 */
[----:B------:R-:W-:-:S05]  /*06a0*/  LEA.HI.SX32 R3, R0, R3, 0x1a ;  /* 0x0000000300037211 */ /* 0x000fca00078fd2ff */
[C---:B------:R-:W-:Y:S02]  /*06b0*/  IMAD R9, R3.reuse, -0x7e, R21 ;  /* 0xffffff8203097824 */ /* 0x040fe400078e0215 */
[----:B------:R-:W-:Y:S01]  /*06c0*/  @P2 SEL R8, R8, R7, P0 ;  /* 0x0000000708082207 */ /* 0x000fe20000000000 */
[----:B------:R-:W-:Y:S01]  /*06d0*/  IMAD R6, R3, 0x1f8, RZ ;  /* 0x000001f803067824 */ /* 0x000fe200078e02ff */
[----:B------:R-:W-:-:S03]  /*06e0*/  ISETP.GE.AND P0, PT, R21, 0x3e0400, PT ;  /* 0x003e04001500780c */ /* 0x000fc60003f06270 */
[----:B------:R-:W-:Y:S02]  /*06f0*/  IMAD R9, R9, 0x2, R6 ;  /* 0x0000000209097824 */ /* 0x000fe400078e0206 */
[----:B------:R-:W-:Y:S02]  /*0700*/  IMAD.MOV.U32 R0, RZ, RZ, RZ ;  /* 0x000000ffff007224 */ /* 0x000fe400078e00ff */
[----:B------:R-:W-:-:S06]  /*0710*/  IMAD.WIDE R2, R9, 0x4, R24 ;  /* 0x0000000409027825 */ /* 0x000fcc00078e0218 */
[----:B------:R-:W2:Y:S04]  /*0720*/  @!P0 LDG.E.EL R0, desc[UR4][R2.64] ;  /* 0x0000000402008981 */ /* 0x000ea8000c2e1900 */
[----:B------:R0:W2:Y:S01]  /*0730*/  @!P0 LDG.E.EL R4, desc[UR4][R2.64+0x4] ;  /* 0x0000040402048981 */ /* 0x0000a2000c2e1900 */
[----:B------:R-:W-:Y:S02]  /*0740*/  P2R R35, PR, RZ, 0x8 ;  /* 0x00000008ff237803 */ /* 0x000fe40000000000 */
[----:B------:R-:W-:Y:S01]  /*0750*/  P2R R36, PR, RZ, 0x4 ;  /* 0x00000004ff247803 */ /* 0x000fe20000000000 */
[----:B0-----:R-:W-:Y:S02]  /*0760*/  VIADD R3, R23, 0x201 ;  /* 0x0000020117037836 */ /* 0x001fe40000000000 */
[----:B------:R-:W-:-:S02]  /*0770*/  IMAD.MOV.U32 R2, RZ, RZ, RZ ;  /* 0x000000ffff027224 */ /* 0x000fc400078e00ff */
[----:B------:R-:W-:-:S04]  /*0780*/  VIADD R13, R9, 0xfc ;  /* 0x000000fc090d7836 */ /* 0x000fc80000000000 */
[----:B------:R-:W-:-:S05]  /*0790*/  IMAD.WIDE R12, R13, 0x4, R24 ;  /* 0x000000040d0c7825 */ /* 0x000fca00078e0218 */
[----:B------:R0:W3:Y:S01]  /*07a0*/  @!P0 LDG.E.EL R5, desc[UR4][R12.64] ;  /* 0x000000040c058981 */ /* 0x0000e2000c2e1900 */
[C---:B--2---:R-:W-:Y:S02]  /*07b0*/  FSETP.GT.AND P3, PT, R4.reuse, R0, PT ;  /* 0x000000000400720b */ /* 0x044fe40003f64000 */
[----:B------:R-:W-:-:S11]  /*07c0*/  FSETP.NAN.AND P2, PT, R4, R4, PT ;  /* 0x000000040400720b */ /* 0x000fd60003f48000 */
[----:B------:R-:W-:Y:S01]  /*07d0*/  @!P3 SEL R4, R4, R0, P2 ;  /* 0x000000000404b207 */ /* 0x000fe20001000000 */
[----:B------:R-:W-:-:S05]  /*07e0*/  IMAD.HI R0, R3, -0x7df7df7d, R2 ;  /* 0x8208208303007827 */ /* 0x000fca00078e0202 */
[----:B------:R-:W-:-:S04]  /*07f0*/  SHF.R.U32.HI R7, RZ, 0x1f, R0 ;  /* 0x0000001fff077819 */ /* 0x000fc80000011600 */
[----:B------:R-:W-:-:S05]  /*0800*/  LEA.HI.SX32 R7, R0, R7, 0x1a ;  /* 0x0000000700077211 */ /* 0x000fca00078fd2ff */
[----:B------:R-:W-:-:S04]  /*0810*/  IMAD R7, R7, -0x7e, R3 ;  /* 0xffffff8207077824 */ /* 0x000fc800078e0203 */
[----:B------:R-:W-:Y:S02]  /*0820*/  IMAD R7, R7, 0x2, R6 ;  /* 0x0000000207077824 */ /* 0x000fe400078e0206 */
[----:B------:R-:W-:Y:S02]  /*0830*/  IMAD.MOV.U32 R0, RZ, RZ, RZ ;  /* 0x000000ffff007224 */ /* 0x000fe400078e00ff */
[----:B------:R-:W-:Y:S02]  /*0840*/  IMAD.MOV.U32 R3, RZ, RZ, RZ ;  /* 0x000000ffff037224 */ /* 0x000fe400078e00ff */
[----:B0-----:R-:W-:-:S05]  /*0850*/  IMAD.WIDE R12, R7, 0x4, R24 ;  /* 0x00000004070c7825 */ /* 0x001fca00078e0218 */
[----:B------:R-:W2:Y:S04]  /*0860*/  @!P0 LDG.E.EL R0, desc[UR4][R12.64] ;  /* 0x000000040c008981 */ /* 0x000ea8000c2e1900 */
[----:B------:R0:W2:Y:S01]  /*0870*/  @!P0 LDG.E.EL R3, desc[UR4][R12.64+0x4] ;  /* 0x000004040c038981 */ /* 0x0000a2000c2e1900 */
[----:B------:R-:W-:-:S04]  /*0880*/  VIADD R17, R7, 0xfc ;  /* 0x000000fc07117836 */ /* 0x000fc80000000000 */
[----:B------:R-:W-:-:S05]  /*0890*/  IMAD.WIDE R16, R17, 0x4, R24 ;  /* 0x0000000411107825 */ /* 0x000fca00078e0218 */
[----:B------:R1:W4:Y:S01]  /*08a0*/  @!P0 LDG.E.EL R2, desc[UR4][R16.64] ;  /* 0x0000000410028981 */ /* 0x000322000c2e1900 */
[----:B------:R-:W-:Y:S02]  /*08b0*/  P2R R10, PR, RZ, 0x8 ;  /* 0x00000008ff0a7803 */ /* 0x000fe40000000000 */
[-C--:B---3--:R-:W-:Y:S02]  /*08c0*/  FSETP.GEU.AND P3, PT, R4, R5.reuse, PT ;  /* 0x000000050400720b */ /* 0x088fe40003f6e000 */
[----:B------:R-:W-:Y:S02]  /*08d0*/  P2R R22, PR, RZ, 0x10 ;  /* 0x00000010ff167803 */ /* 0x000fe40000000000 */
[----:B------:R-:W-:-:S09]  /*08e0*/  FSETP.NAN.AND P2, PT, R5, R5, PT ;  /* 0x000000050500720b */ /* 0x000fd20003f48000 */
[----:B------:R-:W-:Y:S01]  /*08f0*/  @P3 SEL R5, R5, R4, P2 ;  /* 0x0000000405053207 */ /* 0x000fe20001000000 */
[----:B0-----:R-:W-:Y:S02]  /*0900*/  VIADD R13, R23, 0x202 ;  /* 0x00000202170d7836 */ /* 0x001fe40000000000 */
[----:B------:R-:W-:Y:S02]  /*0910*/  IMAD.MOV.U32 R12, RZ, RZ, RZ ;  /* 0x000000ffff0c7224 */ /* 0x000fe400078e00ff */
[----:B-1----:R-:W-:Y:S01]  /*0920*/  IMAD.MOV.U32 R17, RZ, RZ, RZ ;  /* 0x000000ffff117224 */ /* 0x002fe200078e00ff */
[C---:B--2---:R-:W-:Y:S02]  /*0930*/  FSETP.GT.AND P4, PT, R3.reuse, R0, PT ;  /* 0x000000000300720b */ /* 0x044fe40003f84000 */
[----:B------:R-:W-:-:S11]  /*0940*/  FSETP.NAN.AND P2, PT, R3, R3, PT ;  /* 0x000000030300720b */ /* 0x000fd60003f48000 */
[----:B------:R-:W-:-:S04]  /*0950*/  @!P4 SEL R3, R3, R0, P2 ;  /* 0x000000000303c207 */ /* 0x000fc80001000000 */
[-C--:B----4-:R-:W-:Y:S01]  /*0960*/  FSETP.GEU.AND P5, PT, R3, R2.reuse, PT ;  /* 0x000000020300720b */ /* 0x090fe20003fae000 */
[----:B------:R-:W-:Y:S01]  /*0970*/  IMAD.HI R0, R13, -0x7df7df7d, R12 ;  /* 0x820820830d007827 */ /* 0x000fe200078e020c */
[----:B------:R-:W-:-:S11]  /*0980*/  FSETP.NAN.AND P2, PT, R2, R2, PT ;  /* 0x000000020200720b */ /* 0x000fd60003f48000 */
[----:B------:R-:W-:Y:S02]  /*0990*/  @P5 SEL R2, R2, R3, P2 ;  /* 0x0000000302025207 */ /* 0x000fe40001000000 */
[----:B------:R-:W-:-:S04]  /*09a0*/  SHF.R.U32.HI R3, RZ, 0x1f, R0 ;  /* 0x0000001fff037819 */ /* 0x000fc80000011600 */
[----:B------:R-:W-:-:S05]  /*09b0*/  LEA.HI.SX32 R3, R0, R3, 0x1a ;  /* 0x0000000300037211 */ /* 0x000fca00078fd2ff */
[C---:B------:R-:W-:Y:S02]  /*09c0*/  IMAD R13, R3.reuse, -0x7e, R13 ;  /* 0xffffff82030d7824 */ /* 0x040fe400078e020d */
[----:B------:R-:W-:-:S04]  /*09d0*/  IMAD R4, R3, 0x1f8, RZ ;  /* 0x000001f803047824 */ /* 0x000fc800078e02ff */
[----:B------:R-:W-:Y:S02]  /*09e0*/  IMAD R6, R13, 0x2, R4 ;  /* 0x000000020d067824 */ /* 0x000fe400078e0204 */
[----:B------:R-:W-:Y:S02]  /*09f0*/  IMAD.MOV.U32 R0, RZ, RZ, RZ ;  /* 0x000000ffff007224 */ /* 0x000fe400078e00ff */
[----:B------:R-:W-:-:S05]  /*0a00*/  IMAD.WIDE R12, R6, 0x4, R24 ;  /* 0x00000004060c7825 */ /* 0x000fca00078e0218 */
[----:B------:R-:W2:Y:S04]  /*0a10*/  @!P0 LDG.E.EL R0, desc[UR4][R12.64] ;  /* 0x000000040c008981 */ /* 0x000ea8000c2e1900 */
[----:B------:R0:W2:Y:S01]  /*0a20*/  @!P0 LDG.E.EL R17, desc[UR4][R12.64+0x4] ;  /* 0x000004040c118981 */ /* 0x0000a2000c2e1900 */
[----:B------:R-:W-:Y:S01]  /*0a30*/  P2R R11, PR, RZ, 0x8 ;  /* 0x00000008ff0b7803 */ /* 0x000fe20000000000 */
[----:B0-----:R-:W-:Y:S02]  /*0a40*/  VIADD R13, R23, 0x203 ;  /* 0x00000203170d7836 */ /* 0x001fe40000000000 */
[----:B------:R-:W-:Y:S02]  /*0a50*/  IMAD.MOV.U32 R12, RZ, RZ, RZ ;  /* 0x000000ffff0c7224 */ /* 0x000fe400078e00ff */
[----:B------:R-:W-:-:S02]  /*0a60*/  VIADD R19, R6, 0xfc ;  /* 0x000000fc06137836 */ /* 0x000fc40000000000 */
[----:B------:R-:W-:Y:S02]  /*0a70*/  IMAD.MOV.U32 R3, RZ, RZ, RZ ;  /* 0x000000ffff037224 */ /* 0x000fe400078e00ff */
[----:B------:R-:W-:-:S04]  /*0a80*/  IMAD.WIDE R18, R19, 0x4, R24 ;  /* 0x0000000413127825 */ /* 0x000fc800078e0218 */
[----:B------:R-:W-:Y:S01]  /*0a90*/  IMAD.MOV.U32 R45, RZ, RZ, RZ ;  /* 0x000000ffff2d7224 */ /* 0x000fe200078e00ff */
[----:B------:R-:W3:Y:S01]  /*0aa0*/  @!P0 LDG.E.EL R3, desc[UR4][R18.64] ;  /* 0x0000000412038981 */ /* 0x000ee2000c2e1900 */
        /* <DEDUP_REMOVED lines=11> */
[----:B------:R0:W2:Y:S01]  /*0b60*/  @!P0 LDG.E.EL R45, desc[UR4][R12.64+0x4] ;  /* 0x000004040c2d8981 */ /* 0x0000a2000c2e1900 */
[----:B------:R-:W-:Y:S02]  /*0b70*/  P2R R33, PR, RZ, 0x10 ;  /* 0x00000010ff217803 */ /* 0x000fe40000000000 */
[-C--:B---3--:R-:W-:Y:S02]  /*0b80*/  FSETP.GEU.AND P4, PT, R17, R3.reuse, PT ;  /* 0x000000031100720b */ /* 0x088fe40003f8e000 */
[----:B------:R-:W-:Y:S02]  /*0b90*/  P2R R32, PR, RZ, 0x8 ;  /* 0x00000008ff207803 */ /* 0x000fe40000000000 */
[----:B------:R-:W-:Y:S01]  /*0ba0*/  FSETP.NAN.AND P2, PT, R3, R3, PT ;  /* 0x000000030300720b */ /* 0x000fe20003f48000 */
[----:B------:R-:W-:-:S08]  /*0bb0*/  VIADD R19, R4, 0xfc ;  /* 0x000000fc04137836 */ /* 0x000fd00000000000 */
[----:B------:R-:W-:Y:S01]  /*0bc0*/  @P4 SEL R3, R3, R17, P2 ;  /* 0x0000001103034207 */ /* 0x000fe20001000000 */
[----:B------:R-:W-:-:S04]  /*0bd0*/  IMAD.WIDE R18, R19, 0x4, R24 ;  /* 0x0000000413127825 */ /* 0x000fc800078e0218 */
[----:B0-----:R-:W-:Y:S01]  /*0be0*/  VIADD R13, R43, 0xfd ;  /* 0x000000fd2b0d7836 */ /* 0x001fe20000000000 */
[C---:B--2---:R-:W-:Y:S02]  /*0bf0*/  FSETP.GT.AND P3, PT, R45.reuse, R0, PT ;  /* 0x000000002d00720b */ /* 0x044fe40003f64000 */
[----:B------:R-:W-:-:S11]  /*0c00*/  FSETP.NAN.AND P2, PT, R45, R45, PT ;  /* 0x0000002d2d00720b */ /* 0x000fd60003f48000 */
[----:B------:R-:W-:Y:S01]  /*0c10*/  @!P3 SEL R45, R45, R0, P2 ;  /* 0x000000002d2db207 */ /* 0x000fe20001000000 */
[----:B------:R-:W-:-:S06]  /*0c20*/  IMAD.MOV.U32 R0, RZ, RZ, RZ ;  /* 0x000000ffff007224 */ /* 0x000fcc00078e00ff */
[----:B------:R0:W2:Y:S02]  /*0c30*/  @!P0 LDG.E.EL R0, desc[UR4][R18.64] ;  /* 0x0000000412008981 */ /* 0x0000a4000c2e1900 */
[----:B0-----:R-:W-:Y:S02]  /*0c40*/  P2R R18, PR, RZ, 0x1 ;  /* 0x00000001ff127803 */ /* 0x001fe40000000000 */
[----:B------:R-:W-:-:S04]  /*0c50*/  ISETP.NE.AND P0, PT, R36, RZ, PT ;  /* 0x000000ff2400720c */ /* 0x000fc80003f05270 */
[----:B------:R-:W-:Y:S02]  /*0c60*/  P2R R19, PR, RZ, 0x1 ;  /* 0x00000001ff137803 */ /* 0x000fe40000000000 */
[----:B------:R-:W-:-:S04]  /*0c70*/  ISETP.NE.AND P0, PT, R31, RZ, PT ;  /* 0x000000ff1f00720c */ /* 0x000fc80003f05270 */
[----:B------:R-:W-:Y:S02]  /*0c80*/  P2R R20, PR, RZ, 0x1 ;  /* 0x00000001ff147803 */ /* 0x000fe40000000000 */
[----:B------:R-:W-:Y:S02]  /*0c90*/  ISETP.NE.AND P0, PT, R22, RZ, PT ;  /* 0x000000ff1600720c */ /* 0x000fe40003f05270 */
[----:B------:R-:W-:Y:S02]  /*0ca0*/  P2R R12, PR, RZ, 0x8 ;  /* 0x00000008ff0c7803 */ /* 0x000fe40000000000 */
[----:B------:R-:W-:Y:S02]  /*0cb0*/  P2R R22, PR, RZ, 0x1 ;  /* 0x00000001ff167803 */ /* 0x000fe40000000000 */
[----:B------:R-:W-:-:S04]  /*0cc0*/  ISETP.NE.AND P0, PT, R30, RZ, PT ;  /* 0x000000ff1e00720c */ /* 0x000fc80003f05270 */
        /* <DEDUP_REMOVED lines=11> */
[----:B------:R-:W-:Y:S01]  /*0d80*/  ISETP.NE.AND P0, PT, R28, RZ, PT ;  /* 0x000000ff1c00720c */ /* 0x000fe20003f05270 */
[----:B------:R-:W-:-:S03]  /*0d90*/  IMAD.WIDE R12, R13, 0x4, R24 ;  /* 0x000000040d0c7825 */ /* 0x000fc600078e0218 */
[----:B------:R-:W-:Y:S02]  /*0da0*/  P2R R36, PR, RZ, 0x1 ;  /* 0x00000001ff247803 */ /* 0x000fe40000000000 */
[----:B------:R-:W-:Y:S01]  /*0db0*/  ISETP.NE.AND P0, PT, R14, RZ, PT ;  /* 0x000000ff0e00720c */ /* 0x000fe20003f05270 */
[----:B------:R-:W-:-:S06]  /*0dc0*/  IMAD.MOV.U32 R14, RZ, RZ, RZ ;  /* 0x000000ffff0e7224 */ /* 0x000fcc00078e00ff */
[----:B------:R-:W3:Y:S01]  /*0dd0*/  @!P1 LDG.E.EL R14, desc[UR4][R12.64] ;  /* 0x000000040c0e9981 */ /* 0x000ee2000c2e1900 */
[----:B------:R-:W-:Y:S01]  /*0de0*/  P2R R17, PR, RZ, 0x10 ;  /* 0x00000010ff117803 */ /* 0x000fe20000000000 */
[----:B------:R-:W-:-:S04]  /*0df0*/  VIADD R29, R29, 0xfd ;  /* 0x000000fd1d1d7836 */ /* 0x000fc80000000000 */
[----:B------:R-:W-:Y:S01]  /*0e00*/  IMAD.WIDE R28, R29, 0x4, R24 ;  /* 0x000000041d1c7825 */ /* 0x000fe200078e0218 */
[-C--:B--2---:R-:W-:Y:S02]  /*0e10*/  FSETP.GEU.AND P2, PT, R45, R0.reuse, PT ;  /* 0x000000002d00720b */ /* 0x084fe40003f4e000 */
[----:B------:R-:W-:-:S11]  /*0e20*/  FSETP.NAN.AND P6, PT, R0, R0, PT ;  /* 0x000000000000720b */ /* 0x000fd60003fc8000 */
[----:B------:R-:W-:Y:S02]  /*0e30*/  @P2 SEL R0, R0, R45, P6 ;  /* 0x0000002d00002207 */ /* 0x000fe40003000000 */
[-C--:B---3--:R-:W-:Y:S02]  /*0e40*/  FSETP.GEU.AND P4, PT, R15, R14.reuse, PT ;  /* 0x0000000e0f00720b */ /* 0x088fe40003f8e000 */
[----:B------:R-:W-:-:S11]  /*0e50*/  FSETP.NAN.AND P6, PT, R14, R14, PT ;  /* 0x0000000e0e00720b */ /* 0x000fd60003fc8000 */
[----:B------:R-:W-:Y:S01]  /*0e60*/  @P4 SEL R14, R14, R15, P6 ;  /* 0x0000000f0e0e4207 */ /* 0x000fe20003000000 */
[----:B------:R-:W-:-:S06]  /*0e70*/  IMAD.MOV.U32 R15, RZ, RZ, RZ ;  /* 0x000000ffff0f7224 */ /* 0x000fcc00078e00ff */
[----:B------:R0:W2:Y:S01]  /*0e80*/  @!P1 LDG.E.EL R15, desc[UR4][R28.64] ;  /* 0x000000041c0f9981 */ /* 0x0000a2000c2e1900 */
[----:B------:R-:W-:Y:S01]  /*0e90*/  P2R R16, PR, RZ, 0x20 ;  /* 0x00000020ff107803 */ /* 0x000fe20000000000 */
[----:B------:R-:W-:Y:S01]  /*0ea0*/  VIADD R27, R27, 0xfd ;  /* 0x000000fd1b1b7836 */ /* 0x000fe20000000000 */
[----:B------:R-:W-:Y:S01]  /*0eb0*/  CS2R R12, SRZ ;  /* 0x00000000000c7805 */ /* 0x000fe2000001ff00 */
[----:B0-----:R-:W-:-:S04]  /*0ec0*/  VIADD R29, R41, 0xfd ;  /* 0x000000fd291d7836 */ /* 0x001fc80000000000 */
[----:B------:R-:W-:-:S05]  /*0ed0*/  IMAD.WIDE R28, R29, 0x4, R24 ;  /* 0x000000041d1c7825 */ /* 0x000fca00078e0218 */
[----:B------:R-:W3:Y:S01]  /*0ee0*/  @!P1 LDG.E.EL R13, desc[UR4][R28.64] ;  /* 0x000000041c0d9981 */ /* 0x000ee2000c2e1900 */
[-C--:B--2---:R-:W-:Y:S02]  /*0ef0*/  FSETP.GEU.AND P5, PT, R26, R15.reuse, PT ;  /* 0x0000000f1a00720b */ /* 0x084fe40003fae000 */
[----:B------:R-:W-:-:S11]  /*0f00*/  FSETP.NAN.AND P6, PT, R15, R15, PT ;  /* 0x0000000f0f00720b */ /* 0x000fd60003fc8000 */
[----:B------:R-:W-:Y:S01]  /*0f10*/  @P5 SEL R15, R15, R26, P6 ;  /* 0x0000001a0f0f5207 */ /* 0x000fe20003000000 */
[----:B------:R-:W-:-:S05]  /*0f20*/  IMAD.WIDE R26, R27, 0x4, R24 ;  /* 0x000000041b1a7825 */ /* 0x000fca00078e0218 */
[----:B------:R-:W2:Y:S01]  /*0f30*/  @!P1 LDG.E.EL R12, desc[UR4][R26.64] ;  /* 0x000000041a0c9981 */ /* 0x000ea2000c2e1900 */
[----:B------:R-:W-:Y:S02]  /*0f40*/  P2R R37, PR, RZ, 0x1 ;  /* 0x00000001ff257803 */ /* 0x000fe40000000000 */
[----:B---3--:R-:W-:Y:S01]  /*0f50*/  FSETP.NAN.AND P0, PT, R13, R13, PT ;  /* 0x0000000d0d00720b */ /* 0x008fe20003f08000 */
[----:B------:R-:W-:-:S04]  /*0f60*/  VIADD R29, R9, 0xfd ;  /* 0x000000fd091d7836 */ /* 0x000fc80000000000 */
[----:B------:R-:W-:Y:S01]  /*0f70*/  IMAD.WIDE R28, R29, 0x4, R24 ;  /* 0x000000041d1c7825 */ /* 0x000fe200078e0218 */
[-C--:B--2---:R-:W-:Y:S02]  /*0f80*/  FSETP.GEU.AND P6, PT, R39, R12.reuse, PT ;  /* 0x0000000c2700720b */ /* 0x084fe40003fce000 */
[----:B------:R-:W-:-:S11]  /*0f90*/  FSETP.NAN.AND P3, PT, R12, R12, PT ;  /* 0x0000000c0c00720b */ /* 0x000fd60003f68000 */
[----:B------:R-:W-:Y:S02]  /*0fa0*/  @P6 SEL R12, R12, R39, P3 ;  /* 0x000000270c0c6207 */ /* 0x000fe40001800000 */
[----:B------:R-:W-:-:S13]  /*0fb0*/  FSETP.GEU.AND P3, PT, R8, R13, PT ;  /* 0x0000000d0800720b */ /* 0x000fda0003f6e000 */
[----:B------:R-:W-:Y:S02]  /*0fc0*/  @P3 SEL R13, R13, R8, P0 ;  /* 0x000000080d0d3207 */ /* 0x000fe40000000000 */
[----:B------:R-:W-:-:S04]  /*0fd0*/  ISETP.NE.AND P0, PT, R37, RZ, PT ;  /* 0x000000ff2500720c */ /* 0x000fc80003f05270 */
[----:B------:R-:W-:Y:S02]  /*0fe0*/  SEL R37, RZ, 0x1, !P0 ;  /* 0x00000001ff257807 */ /* 0x000fe40004000000 */
        /* <DEDUP_REMOVED lines=13> */
[----:B------:R-:W-:Y:S02]  /*10c0*/  SEL R37, R37, 0x2, P0 ;  /* 0x0000000225257807 */ /* 0x000fe40000000000 */
[----:B------:R-:W-:-:S04]  /*10d0*/  ISETP.NE.AND P0, PT, R22, RZ, PT ;  /* 0x000000ff1600720c */ /* 0x000fc80003f05270 */
[----:B------:R-:W-:Y:S02]  /*10e0*/  SEL R36, R36, 0x2, P0 ;  /* 0x0000000224247807 */ /* 0x000fe40000000000 */
[----:B------:R-:W-:-:S04]  /*10f0*/  ISETP.NE.AND P0, PT, R20, RZ, PT ;  /* 0x000000ff1400720c */ /* 0x000fc80003f05270 */
[----:B------:R-:W-:Y:S02]  /*1100*/  SEL R8, R8, 0x2, P0 ;  /* 0x0000000208087807 */ /* 0x000fe40000000000 */
[----:B------:R-:W-:-:S04]  /*1110*/  ISETP.NE.AND P0, PT, R19, RZ, PT ;  /* 0x000000ff1300720c */ /* 0x000fc80003f05270 */
[----:B------:R-:W-:Y:S02]  /*1120*/  SEL R34, R34, 0x2, P0 ;  /* 0x0000000222227807 */ /* 0x000fe40000000000 */
[----:B------:R-:W-:Y:S02]  /*1130*/  ISETP.NE.AND P0, PT, R18, RZ, PT ;  /* 0x000000ff1200720c */ /* 0x000fe40003f05270 */
[----:B------:R-:W-:Y:S02]  /*1140*/  SEL R20, R8, 0x3, P5 ;  /* 0x0000000308147807 */ /* 0x000fe40002800000 */
[----:B------:R-:W-:Y:S02]  /*1150*/  CS2R R8, SRZ ;  /* 0x0000000000087805 */ /* 0x000fe4000001ff00 */
[----:B------:R-:W-:Y:S01]  /*1160*/  SEL R19, R36, 0x3, P4 ;  /* 0x0000000324137807 */ /* 0x000fe20002000000 */
[----:B------:R-:W-:Y:S01]  /*1170*/  VIADD R33, R7, 0xfd ;  /* 0x000000fd07217836 */ /* 0x000fe20000000000 */
[----:B------:R-:W-:Y:S01]  /*1180*/  ISETP.NE.AND P4, PT, R17, RZ, PT ;  /* 0x000000ff1100720c */ /* 0x000fe20003f85270 */
[----:B------:R-:W-:Y:S01]  /*1190*/  VIADD R7, R6, 0xfd ;  /* 0x000000fd06077836 */ /* 0x000fe20000000000 */
[----:B------:R-:W-:-:S02]  /*11a0*/  SEL R17, R34, 0x3, P3 ;  /* 0x0000000322117807 */ /* 0x000fc40001800000 */
[----:B------:R-:W-:Y:S01]  /*11b0*/  ISETP.NE.AND P3, PT, R11, RZ, PT ;  /* 0x000000ff0b00720c */ /* 0x000fe20003f65270 */
[----:B------:R-:W-:Y:S01]  /*11c0*/  VIADD R11, R4, 0xfd ;  /* 0x000000fd040b7836 */ /* 0x000fe20000000000 */
[----:B------:R-:W2:Y:S01]  /*11d0*/  @!P0 LDG.E.EL R8, desc[UR4][R28.64] ;  /* 0x000000041c088981 */ /* 0x000ea2000c2e1900 */
[--C-:B------:R-:W-:Y:S01]  /*11e0*/  IMAD.WIDE R32, R33, 0x4, R24.reuse ;  /* 0x0000000421207825 */ /* 0x100fe200078e0218 */
[----:B------:R-:W-:Y:S02]  /*11f0*/  SEL R18, R37, 0x3, P6 ;  /* 0x0000000325127807 */ /* 0x000fe40003000000 */
[----:B------:R-:W-:Y:S01]  /*1200*/  ISETP.NE.AND P6, PT, R10, RZ, PT ;  /* 0x000000ff0a00720c */ /* 0x000fe20003fc5270 */
[--C-:B------:R-:W-:Y:S01]  /*1210*/  IMAD.WIDE R6, R7, 0x4, R24.reuse ;  /* 0x0000000407067825 */ /* 0x100fe200078e0218 */
[----:B------:R-:W3:Y:S03]  /*1220*/  @!P0 LDG.E.EL R9, desc[UR4][R32.64] ;  /* 0x0000000420098981 */ /* 0x000ee6000c2e1900 */
[----:B------:R-:W-:-:S04]  /*1230*/  IMAD.WIDE R24, R11, 0x4, R24 ;  /* 0x000000040b187825 */ /* 0x000fc800078e0218 */
[----:B------:R-:W-:Y:S02]  /*1240*/  IMAD.MOV.U32 R10, RZ, RZ, RZ ;  /* 0x000000ffff0a7224 */ /* 0x000fe400078e00ff */
[----:B------:R-:W-:-:S04]  /*1250*/  IMAD.MOV.U32 R11, RZ, RZ, RZ ;  /* 0x000000ffff0b7224 */ /* 0x000fc800078e00ff */
[----:B------:R0:W4:Y:S04]  /*1260*/  @!P0 LDG.E.EL R10, desc[UR4][R6.64] ;  /* 0x00000004060a8981 */ /* 0x000128000c2e1900 */
[----:B------:R-:W5:Y:S01]  /*1270*/  @!P0 LDG.E.EL R11, desc[UR4][R24.64] ;  /* 0x00000004180b8981 */ /* 0x000f62000c2e1900 */
[----:B------:R-:W-:-:S04]  /*1280*/  IMAD.MOV.U32 R22, RZ, RZ, RZ ;  /* 0x000000ffff167224 */ /* 0x000fc800078e00ff */
[----:B------:R-:W-:-:S04]  /*1290*/  IMAD.HI R22, R23, -0x7be77d73, R22 ;  /* 0x8418828d17167827 */ /* 0x000fc800078e0216 */
[----:B0-----:R-:W-:Y:S02]  /*12a0*/  IMAD.MOV.U32 R6, RZ, RZ, RZ ;  /* 0x000000ffff067224 */ /* 0x001fe400078e00ff */
[----:B------:R-:W-:Y:S01]  /*12b0*/  IMAD.MOV.U32 R7, RZ, RZ, R21 ;  /* 0x000000ffff077224 */ /* 0x000fe200078e0015 */
[----:B------:R-:W-:Y:S02]  /*12c0*/  ISETP.NE.AND P5, PT, R16, RZ, PT ;  /* 0x000000ff1000720c */ /* 0x000fe40003fa5270 */
[----:B------:R-:W-:Y:S01]  /*12d0*/  SHF.R.U32.HI R29, RZ, 0x1f, R22 ;  /* 0x0000001fff1d7819 */ /* 0x000fe20000011616 */
[----:B------:R-:W-:Y:S01]  /*12e0*/  IMAD.HI R4, R21, -0x7be77d73, R6 ;  /* 0x8418828d15047827 */ /* 0x000fe200078e0206 */
[----:B------:R-:W-:Y:S01]  /*12f0*/  SEL R16, RZ, 0x1, !P6 ;  /* 0x00000001ff107807 */ /* 0x000fe20007000000 */
[----:B------:R-:W0:Y:S01]  /*1300*/  LDC.64 R6, c[0x0][0x218] ;  /* 0x00008600ff067b82 */ /* 0x000e220000000a00 */
[----:B------:R-:W-:Y:S02]  /*1310*/  LEA.HI.SX32 R29, R22, R29, 0x13 ;  /* 0x0000001d161d7211 */ /* 0x000fe400078f9aff */
[----:B------:R-:W-:-:S02]  /*1320*/  SHF.R.U32.HI R33, RZ, 0x1f, R4 ;  /* 0x0000001fff217819 */ /* 0x000fc40000011604 */
[----:B------:R-:W-:Y:S01]  /*1330*/  SEL R16, R16, 0x2, P3 ;  /* 0x0000000210107807 */ /* 0x000fe20001800000 */
[----:B------:R-:W-:Y:S01]  /*1340*/  IMAD R22, R29, -0x3e04, R23 ;  /* 0xffffc1fc1d167824 */ /* 0x000fe200078e0217 */
[----:B------:R-:W-:Y:S02]  /*1350*/  PRMT R20, R19, 0x3340, R20 ;  /* 0x0000334013147816 */ /* 0x000fe40000000014 */
[----:B------:R-:W-:Y:S02]  /*1360*/  PRMT R17, R18, 0x3340, R17 ;  /* 0x0000334012117816 */ /* 0x000fe40000000011 */
[----:B------:R-:W-:Y:S02]  /*1370*/  LEA.HI.SX32 R33, R4, R33, 0x13 ;  /* 0x0000002104217211 */ /* 0x000fe400078f9aff */
[----:B------:R-:W-:Y:S02]  /*1380*/  SEL R26, R26, 0x2, P4 ;  /* 0x000000021a1a7807 */ /* 0x000fe40002000000 */
[----:B------:R-:W-:-:S02]  /*1390*/  SEL R27, R27, 0x2, P5 ;  /* 0x000000021b1b7807 */ /* 0x000fc40002800000 */
[----:B------:R-:W-:Y:S01]  /*13a0*/  SEL R31, R31, 0x2, P2 ;  /* 0x000000021f1f7807 */ /* 0x000fe20001000000 */
[----:B------:R-:W-:Y:S01]  /*13b0*/  IMAD R22, R29, 0x3e20, R22 ;  /* 0x00003e201d167824 */ /* 0x000fe200078e0216 */
[----:B------:R-:W-:Y:S01]  /*13c0*/  PRMT R4, R17, 0x5410, R20 ;  /* 0x0000541011047816 */ /* 0x000fe20000000014 */
[----:B------:R-:W-:Y:S02]  /*13d0*/  IMAD R20, R33, -0x3e04, R21 ;  /* 0xffffc1fc21147824 */ /* 0x000fe400078e0215 */
[----:B------:R-:W-:Y:S02]  /*13e0*/  IMAD R29, R29, 0x60, R22 ;  /* 0x000000601d1d7824 */ /* 0x000fe400078e0216 */
[----:B------:R-:W-:-:S04]  /*13f0*/  IMAD R20, R33, 0x3e20, R20 ;  /* 0x00003e2021147824 */ /* 0x000fc800078e0214 */
[----:B------:R-:W-:Y:S01]  /*1400*/  IMAD R33, R33, 0x60, R20 ;  /* 0x0000006021217824 */ /* 0x000fe200078e0214 */
[-C--:B--2---:R-:W-:Y:S02]  /*1410*/  FSETP.GEU.AND P6, PT, R5, R8.reuse, PT ;  /* 0x000000080500720b */ /* 0x084fe40003fce000 */
[----:B------:R-:W-:Y:S02]  /*1420*/  FSETP.NAN.AND P4, PT, R8, R8, PT ;  /* 0x000000080800720b */ /* 0x000fe40003f88000 */
[----:B---3--:R-:W-:Y:S02]  /*1430*/  FSETP.GEU.AND P3, PT, R2, R9, PT ;  /* 0x000000090200720b */ /* 0x008fe40003f6e000 */
[----:B------:R-:W-:-:S07]  /*1440*/  SEL R16, R16, 0x3, P6 ;  /* 0x0000000310107807 */ /* 0x000fce0003000000 */
[----:B------:R-:W-:Y:S02]  /*1450*/  @P6 SEL R8, R8, R5, P4 ;  /* 0x0000000508086207 */ /* 0x000fe40002000000 */
[----:B------:R-:W-:Y:S02]  /*1460*/  FSETP.NAN.AND P4, PT, R9, R9, PT ;  /* 0x000000090900720b */ /* 0x000fe40003f88000 */
[----:B----4-:R-:W-:Y:S02]  /*1470*/  FSETP.GEU.AND P5, PT, R3, R10, PT ;  /* 0x0000000a0300720b */ /* 0x010fe40003fae000 */
[----:B-----5:R-:W-:Y:S02]  /*1480*/  FSETP.GEU.AND P2, PT, R0, R11, PT ;  /* 0x0000000b0000720b */ /* 0x020fe40003f4e000 */
[----:B------:R-:W-:Y:S02]  /*1490*/  SEL R27, R27, 0x3, P3 ;  /* 0x000000031b1b7807 */ /* 0x000fe40001800000 */
[----:B------:R-:W-:-:S02]  /*14a0*/  @P3 SEL R9, R9, R2, P4 ;  /* 0x0000000209093207 */ /* 0x000fc40002000000 */
[----:B------:R-:W-:Y:S02]  /*14b0*/  FSETP.NAN.AND P6, PT, R10, R10, PT ;  /* 0x0000000a0a00720b */ /* 0x000fe40003fc8000 */
[C---:B------:R-:W-:Y:S02]  /*14c0*/  FSETP.NAN.AND P4, PT, R11.reuse, R11, PT ;  /* 0x0000000b0b00720b */ /* 0x040fe40003f88000 */
[----:B------:R-:W-:Y:S02]  /*14d0*/  IADD3 R2, P3, R29, UR6, RZ ;  /* 0x000000061d027c10 */ /* 0x000fe4000ff7e0ff */
[----:B------:R-:W-:Y:S01]  /*14e0*/  PRMT R27, R16, 0x3340, R27 ;  /* 0x00003340101b7816 */ /* 0x000fe2000000001b */
[--C-:B0-----:R-:W-:Y:S01]  /*14f0*/  IMAD.WIDE R16, R22, 0x4, R6.reuse ;  /* 0x0000000416107825 */ /* 0x101fe200078e0206 */
[----:B------:R-:W-:Y:S02]  /*1500*/  @P5 SEL R10, R10, R3, P6 ;  /* 0x000000030a0a5207 */ /* 0x000fe40003000000 */
[----:B------:R-:W-:Y:S01]  /*1510*/  @P2 SEL R11, R11, R0, P4 ;  /* 0x000000000b0b2207 */ /* 0x000fe20002000000 */
[----:B------:R-:W-:Y:S01]  /*1520*/  IMAD.WIDE R6, R20, 0x4, R6 ;  /* 0x0000000414067825 */ /* 0x000fe200078e0206 */
[----:B------:R-:W-:-:S02]  /*1530*/  SEL R26, R26, 0x3, P5 ;  /* 0x000000031a1a7807 */ /* 0x000fc40002800000 */
[----:B------:R-:W-:Y:S02]  /*1540*/  SEL R31, R31, 0x3, P2 ;  /* 0x000000031f1f7807 */ /* 0x000fe40001000000 */
[----:B------:R-:W-:Y:S02]  /*1550*/  LEA.HI.X.SX32 R3, R29, UR7, 0x1, P3 ;  /* 0x000000071d037c11 */ /* 0x000fe400098f0eff */
[----:B------:R-:W-:Y:S01]  /*1560*/  IADD3 R18, P2, R33, UR6, RZ ;  /* 0x0000000621127c10 */ /* 0x000fe2000ff5e0ff */
[----:B------:R0:W-:Y:S01]  /*1570*/  @!P1 STG.E.128 desc[UR4][R16.64], R12 ;  /* 0x0000000c10009986 */ /* 0x0001e2000c101d04 */
[----:B------:R-:W-:Y:S02]  /*1580*/  PRMT R26, R26, 0x3340, R31 ;  /* 0x000033401a1a7816 */ /* 0x000fe4000000001f */
[----:B------:R-:W-:Y:S01]  /*1590*/  LEA.HI.X.SX32 R19, R33, UR7, 0x1, P2 ;  /* 0x0000000721137c11 */ /* 0x000fe200090f0eff */
[----:B------:R0:W-:Y:S01]  /*15a0*/  @!P0 STG.E.128 desc[UR4][R6.64], R8 ;  /* 0x0000000806008986 */ /* 0x0001e2000c101d04 */
[----:B------:R-:W-:-:S03]  /*15b0*/  PRMT R27, R27, 0x5410, R26 ;  /* 0x000054101b1b7816 */ /* 0x000fc6000000001a */
[----:B------:R0:W-:Y:S02]  /*15c0*/  @!P1 STG.E desc[UR4][R2.64], R4 ;  /* 0x0000000402009986 */ /* 0x0001e4000c101904 */
[----:B0-----:R-:W-:Y:S05]  /*15d0*/  @P0 EXIT ;  /* 0x000000000000094d */ /* 0x001fea0003800000 */
[----:B------:R-:W-:Y:S01]  /*15e0*/  STG.E desc[UR4][R18.64], R27 ;  /* 0x0000001b12007986 */ /* 0x000fe2000c101904 */
[----:B------:R-:W-:Y:S05]  /*15f0*/  EXIT ;  /* 0x000000000000794d */ /* 0x000fea0003800000 */
.L_x_0:
[----:B------:R-:W-:-:S00]  /*1600*/  BRA `(.L_x_0) ;  /* 0xfffffffc00fc7947 */ /* 0x000fc0000383ffff */
[----:B------:R-:W-:-:S00]  /*1610*/  NOP ;  /* 0x0000000000007918 */ /* 0x000fc00000000000 */
        /* <DEDUP_REMOVED lines=14> */
.L_x_1:


//--------------------- .nv.constant0.triton_poi_fused_max_pool2d_with_indices_2 --------------------------
	.section	.nv.constant0.triton_poi_fused_max_pool2d_with_indices_2,"a",@progbits
	.sectionflags	@""
	.align	4
.nv.constant0.triton_poi_fused_max_pool2d_with_indices_2:
	.zero		556
